	.headerflags	@"EF_CUDA_TEXMODE_UNIFIED EF_CUDA_64BIT_ADDRESS EF_CUDA_ACCELERATORS EF_CUDA_SM90 EF_CUDA_VIRTUAL_SM(EF_CUDA_SM90)"
	.elftype	@"ET_EXEC"


//--------------------- .nv.info                  --------------------------
	.section	.nv.info,"",@"SHT_CUDA_INFO"
	.align	4


	//----- nvinfo : EIATTR_REGCOUNT
	.align		4
        /*0000*/ 	.byte	0x04, 0x2f
        /*0002*/ 	.short	(.L_3 - .L_2)
	.align		4
.L_2:
        /*0004*/ 	.word	index@(triton_poi_fused_add_div_sqrt_18)
        /*0008*/ 	.word	0x0000001e


	//----- nvinfo : EIATTR_MIN_STACK_SIZE
	.align		4
.L_3:
        /*000c*/ 	.byte	0x04, 0x12
        /*000e*/ 	.short	(.L_5 - .L_4)
	.align		4
.L_4:
        /*0010*/ 	.word	index@(triton_poi_fused_add_div_sqrt_18)
        /*0014*/ 	.word	0x00000000


	//----- nvinfo : EIATTR_FRAME_SIZE
	.align		4
.L_5:
        /*0018*/ 	.byte	0x04, 0x11
        /*001a*/ 	.short	(.L_7 - .L_6)
	.align		4
.L_6:
        /*001c*/ 	.word	index@(triton_poi_fused_add_div_sqrt_18)
        /*0020*/ 	.word	0x00000000


	//----- nvinfo : EIATTR_MIN_STACK_SIZE
	.align		4
.L_7:
        /*0024*/ 	.byte	0x04, 0x12
        /*0026*/ 	.short	(.L_9 - .L_8)
	.align		4
.L_8:
        /*0028*/ 	.word	index@(triton_poi_fused_add_div_sqrt_18)
        /*002c*/ 	.word	0x00000000
.L_9:


//--------------------- .nv.info.triton_poi_fused_add_div_sqrt_18 --------------------------
	.section	.nv.info.triton_poi_fused_add_div_sqrt_18,"",@"SHT_CUDA_INFO"
	.sectionflags	@""
	.align	4


	//----- nvinfo : EIATTR_CUDA_API_VERSION
	.align		4
        /*0000*/ 	.byte	0x04, 0x37
        /*0002*/ 	.short	(.L_11 - .L_10)
.L_10:
        /*0004*/ 	.word	0x0000007c


	//----- nvinfo : EIATTR_KPARAM_INFO
	.align		4
.L_11:
        /*0008*/ 	.byte	0x04, 0x17
        /*000a*/ 	.short	(.L_13 - .L_12)
.L_12:
        /*000c*/ 	.word	0x00000000
        /*0010*/ 	.short	0x0004
        /*0012*/ 	.short	0x001c
        /*0014*/ 	.byte	0x00, 0xf0, 0x11, 0x00


	//----- nvinfo : EIATTR_KPARAM_INFO
	.align		4
.L_13:
        /*0018*/ 	.byte	0x04, 0x17
        /*001a*/ 	.short	(.L_15 - .L_14)
.L_14:
        /*001c*/ 	.word	0x00000000
        /*0020*/ 	.short	0x0003
        /*0022*/ 	.short	0x0018
        /*0024*/ 	.byte	0x00, 0xf0, 0x11, 0x00


	//----- nvinfo : EIATTR_KPARAM_INFO
	.align		4
.L_15:
        /*0028*/ 	.byte	0x04, 0x17
        /*002a*/ 	.short	(.L_17 - .L_16)
.L_16:
        /*002c*/ 	.word	0x00000000
        /*0030*/ 	.short	0x0002
        /*0032*/ 	.short	0x0010
        /*0034*/ 	.byte	0x00, 0xf4, 0x21, 0x00


	//----- nvinfo : EIATTR_KPARAM_INFO
	.align		4
.L_17:
        /*0038*/ 	.byte	0x04, 0x17
        /*003a*/ 	.short	(.L_19 - .L_18)
.L_18:
        /*003c*/ 	.word	0x00000000
        /*0040*/ 	.short	0x0001
        /*0042*/ 	.short	0x0008
        /*0044*/ 	.byte	0x00, 0xf4, 0x21, 0x00


	//----- nvinfo : EIATTR_KPARAM_INFO
	.align		4
.L_19:
        /*0048*/ 	.byte	0x04, 0x17
        /*004a*/ 	.short	(.L_21 - .L_20)
.L_20:
        /*004c*/ 	.word	0x00000000
        /*0050*/ 	.short	0x0000
        /*0052*/ 	.short	0x0000
        /*0054*/ 	.byte	0x00, 0xf4, 0x21, 0x00


	//----- nvinfo : EIATTR_SPARSE_MMA_MASK
	.align		4
.L_21:
        /*0058*/ 	.byte	0x03, 0x50
        /*005a*/ 	.short	0x0000


	//----- nvinfo : EIATTR_MAXREG_COUNT
	.align		4
        /*005c*/ 	.byte	0x03, 0x1b
        /*005e*/ 	.short	0x00ff


	//----- nvinfo : EIATTR_EXIT_INSTR_OFFSETS
	.align		4
        /*0060*/ 	.byte	0x04, 0x1c
        /*0062*/ 	.short	(.L_23 - .L_22)


	//   ....[0]....
.L_22:
        /*0064*/ 	.word	0x00000910


	//   ....[1]....
        /*0068*/ 	.word	0x00000930


	//----- nvinfo : EIATTR_REQNTID
	.align		4
.L_23:
        /*006c*/ 	.byte	0x04, 0x10
        /*006e*/ 	.short	(.L_25 - .L_24)
.L_24:
        /*0070*/ 	.word	0x00000080
        /*0074*/ 	.word	0x00000001
        /*0078*/ 	.word	0x00000001


	//----- nvinfo : EIATTR_CBANK_PARAM_SIZE
	.align		4
.L_25:
        /*007c*/ 	.byte	0x03, 0x19
        /*007e*/ 	.short	0x0020


	//----- nvinfo : EIATTR_PARAM_CBANK
	.align		4
        /*0080*/ 	.byte	0x04, 0x0a
        /*0082*/ 	.short	(.L_27 - .L_26)
	.align		4
.L_26:
        /*0084*/ 	.word	index@(.nv.constant0.triton_poi_fused_add_div_sqrt_18)
        /*0088*/ 	.short	0x0210
        /*008a*/ 	.short	0x0020


	//----- nvinfo : EIATTR_SW_WAR
	.align		4
.L_27:
        /*008c*/ 	.byte	0x04, 0x36
        /*008e*/ 	.short	(.L_29 - .L_28)
.L_28:
        /*0090*/ 	.word	0x00000008
.L_29:


//--------------------- .nv.callgraph             --------------------------
	.section	.nv.callgraph,"",@"SHT_CUDA_CALLGRAPH"
	.align	4
	.sectionentsize	8
	.align		4
        /*0000*/ 	.word	0x00000000
	.align		4
        /*0004*/ 	.word	0xffffffff
	.align		4
        /*0008*/ 	.word	0x00000000
	.align		4
        /*000c*/ 	.word	0xfffffffe
	.align		4
        /*0010*/ 	.word	0x00000000
	.align		4
        /*0014*/ 	.word	0xfffffffd
	.align		4
        /*0018*/ 	.word	0x00000000
	.align		4
        /*001c*/ 	.word	0xfffffffc


//--------------------- .nv.constant4             --------------------------
	.section	.nv.constant4,"a",@progbits
	.align	8
	.align		8
.nv.constant4:
        /*0000*/ 	.dword	_$_str
	.align		8
        /*0008*/ 	.dword	_$_str_$_2


//--------------------- .text.triton_poi_fused_add_div_sqrt_18 --------------------------
	.section	.text.triton_poi_fused_add_div_sqrt_18,"ax",@progbits
	.sectionflags	@"SHF_BARRIERS=1"
	.align	128
        .global         triton_poi_fused_add_div_sqrt_18
        .type           triton_poi_fused_add_div_sqrt_18,@function
        .size           triton_poi_fused_add_div_sqrt_18,(.L_x_1 - triton_poi_fused_add_div_sqrt_18)
        .other          triton_poi_fused_add_div_sqrt_18,@"STO_CUDA_ENTRY STV_DEFAULT"
triton_poi_fused_add_div_sqrt_18:
.text.triton_poi_fused_add_div_sqrt_18:
[----:B------:R-:W0:Y:S01]  /*0000*/  LDC R1, c[0x0][0x28] ;  /* 0x00000a00ff017b82 */ /* 0x000e220000000800 */
[----:B------:R-:W1:Y:S07]  /*0010*/  S2R R0, SR_CTAID.Y ;  /* 0x0000000000007919 */ /* 0x000e6e0000002600 */
[----:B------:R-:W2:Y:S01]  /*0020*/  LDC.64 R4, c[0x0][0x210] ;  /* 0x00008400ff047b82 */ /* 0x000ea20000000a00 */
[----:B------:R-:W-:Y:S01]  /*0030*/  CS2R R10, SRZ ;  /* 0x00000000000a7805 */ /* 0x000fe2000001ff00 */
[----:B------:R-:W-:Y:S01]  /*0040*/  ULDC.64 UR6, c[0x0][0x208] ;  /* 0x0000820000067ab9 */ /* 0x000fe20000000a00 */
[----:B------:R-:W3:Y:S01]  /*0050*/  S2R R16, SR_TID.X ;  /* 0x0000000000107919 */ /* 0x000ee20000002100 */
[----:B------:R-:W4:Y:S01]  /*0060*/  S2R R3, SR_CTAID.X ;  /* 0x0000000000037919 */ /* 0x000f220000002500 */
[----:B-1----:R-:W-:Y:S01]  /*0070*/  SHF.R.S32.HI R15, RZ, 0x1d, R0 ;  /* 0x0000001dff0f7819 */ /* 0x002fe20000011400 */
[----:B------:R-:W-:-:S03]  /*0080*/  IMAD.SHL.U32 R0, R0, 0x4, RZ ;  /* 0x0000000400007824 */ /* 0x000fc600078e00ff */
[----:B------:R-:W-:Y:S02]  /*0090*/  SGXT R15, R15, 0x1 ;  /* 0x000000010f0f781a */ /* 0x000fe40000000200 */
[----:B---3--:R-:W-:Y:S02]  /*00a0*/  LOP3.LUT R2, R16, 0x7f, RZ, 0xc0, !PT ;  /* 0x0000007f10027812 */ /* 0x008fe400078ec0ff */
[----:B------:R-:W-:Y:S02]  /*00b0*/  LEA.HI R7, R15, R0, RZ, 0x8 ;  /* 0x000000000f077211 */ /* 0x000fe400078f40ff */
[----:B----4-:R-:W-:Y:S02]  /*00c0*/  PRMT R6, R2, 0x6540, R3 ;  /* 0x0000654002067816 */ /* 0x010fe40000000003 */
[C---:B------:R-:W-:Y:S01]  /*00d0*/  LOP3.LUT R9, R7.reuse, 0xffffff00, RZ, 0xc0, !PT ;  /* 0xffffff0007097812 */ /* 0x040fe200078ec0ff */
[----:B------:R-:W-:Y:S01]  /*00e0*/  IMAD.SHL.U32 R8, R7, 0x100, RZ ;  /* 0x0000010007087824 */ /* 0x000fe200078e00ff */
[----:B------:R-:W-:-:S02]  /*00f0*/  LOP3.LUT R7, R6, 0x80, RZ, 0xfc, !PT ;  /* 0x0000008006077812 */ /* 0x000fc400078efcff */
[----:B------:R-:W-:Y:S02]  /*0100*/  ISETP.GE.AND P0, PT, R6, 0x100, PT ;  /* 0x000001000600780c */ /* 0x000fe40003f06270 */
[----:B------:R-:W-:Y:S02]  /*0110*/  LOP3.LUT R8, R8, 0xffff0000, RZ, 0xc0, !PT ;  /* 0xffff000008087812 */ /* 0x000fe400078ec0ff */
[C---:B------:R-:W-:Y:S02]  /*0120*/  ISETP.GE.AND P1, PT, R7.reuse, 0x100, PT ;  /* 0x000001000700780c */ /* 0x040fe40003f26270 */
[----:B------:R-:W-:Y:S02]  /*0130*/  IADD3 R12, R8, R0, -R9 ;  /* 0x00000000080c7210 */ /* 0x000fe40007ffe809 */
[----:B------:R-:W-:Y:S02]  /*0140*/  CS2R R8, SRZ ;  /* 0x0000000000087805 */ /* 0x000fe4000001ff00 */
[----:B------:R-:W-:Y:S01]  /*0150*/  LEA R19, R6, R12, 0x8 ;  /* 0x0000000c06137211 */ /* 0x000fe200078e40ff */
[----:B------:R-:W-:Y:S01]  /*0160*/  IMAD R13, R7, 0x100, R12 ;  /* 0x00000100070d7824 */ /* 0x000fe200078e020c */
[----:B------:R-:W-:-:S03]  /*0170*/  CS2R R6, SRZ ;  /* 0x0000000000067805 */ /* 0x000fc6000001ff00 */
[----:B--2---:R-:W-:-:S04]  /*0180*/  IMAD.WIDE R12, R13, 0x4, R4 ;  /* 0x000000040d0c7825 */ /* 0x004fc800078e0204 */
[----:B------:R-:W-:Y:S01]  /*0190*/  IMAD.WIDE R18, R19, 0x4, R4 ;  /* 0x0000000413127825 */ /* 0x000fe200078e0204 */
[----:B------:R-:W-:Y:S01]  /*01a0*/  CS2R R4, SRZ ;  /* 0x0000000000047805 */ /* 0x000fe2000001ff00 */
[----:B------:R1:W2:Y:S05]  /*01b0*/  @!P1 LDG.E.EL.128 R8, desc[UR6][R12.64] ;  /* 0x000000060c089981 */ /* 0x0002aa000c2e1d00 */
[----:B------:R3:W4:Y:S01]  /*01c0*/  @!P0 LDG.E.EL.128 R4, desc[UR6][R18.64] ;  /* 0x0000000612048981 */ /* 0x000722000c2e1d00 */
[----:B------:R-:W5:Y:S01]  /*01d0*/  S2UR UR5, SR_CgaCtaId ;  /* 0x00000000000579c3 */ /* 0x000f620000008800 */
[----:B------:R-:W-:Y:S01]  /*01e0*/  UMOV UR4, 0x400 ;  /* 0x0000040000047882 */ /* 0x000fe20000000000 */
[----:B------:R-:W-:Y:S01]  /*01f0*/  SHF.R.U32.HI R21, RZ, 0x6, R16 ;  /* 0x00000006ff157819 */ /* 0x000fe20000011610 */
[----:B------:R-:W-:-:S03]  /*0200*/  IMAD.SHL.U32 R17, R16, 0x4, RZ ;  /* 0x0000000410117824 */ /* 0x000fc600078e00ff */
[----:B------:R-:W-:Y:S02]  /*0210*/  SGXT.U32 R21, R21, 0x1 ;  /* 0x000000011515781a */ /* 0x000fe40000000000 */
[----:B-1----:R-:W1:Y:S01]  /*0220*/  LDC.64 R12, c[0x0][0x218] ;  /* 0x00008600ff0c7b82 */ /* 0x002e620000000a00 */
[----:B------:R-:W-:Y:S02]  /*0230*/  LOP3.LUT R14, R17, 0xfc, RZ, 0xc0, !PT ;  /* 0x000000fc110e7812 */ /* 0x000fe400078ec0ff */
[----:B------:R-:W-:Y:S02]  /*0240*/  LOP3.LUT R0, R0, R21, RZ, 0xfc, !PT ;  /* 0x0000001500007212 */ /* 0x000fe400078efcff */
[----:B------:R-:W-:Y:S02]  /*0250*/  PRMT R3, R14, 0x6540, R3 ;  /* 0x000065400e037816 */ /* 0x000fe40000000003 */
[----:B------:R-:W-:Y:S02]  /*0260*/  LEA.HI R14, R15, R0, RZ, 0x8 ;  /* 0x000000000f0e7211 */ /* 0x000fe400078f40ff */
[----:B------:R-:W-:-:S02]  /*0270*/  ISETP.GE.AND P0, PT, R3, 0x100, PT ;  /* 0x000001000300780c */ /* 0x000fc40003f06270 */
[----:B------:R-:W-:Y:S01]  /*0280*/  LOP3.LUT R14, R14, 0xffffff00, RZ, 0xc0, !PT ;  /* 0xffffff000e0e7812 */ /* 0x000fe200078ec0ff */
[----:B-----5:R-:W-:-:S04]  /*0290*/  UPRMT UR4, UR5, 0x654, UR4 ;  /* 0x0000065405047896 */ /* 0x020fc80008000004 */
[----:B---3--:R-:W-:Y:S02]  /*02a0*/  IMAD.IADD R19, R3, 0x1, R14 ;  /* 0x0000000103137824 */ /* 0x008fe400078e020e */
[----:B------:R-:W-:Y:S02]  /*02b0*/  LEA R22, R2, UR4, 0x2 ;  /* 0x0000000402167c11 */ /* 0x000fe4000f8e10ff */
[----:B------:R-:W-:-:S04]  /*02c0*/  LOP3.LUT R2, R0, 0x2, RZ, 0xfc, !PT ;  /* 0x0000000200027812 */ /* 0x000fc800078efcff */
[----:B------:R-:W-:-:S04]  /*02d0*/  LEA.HI R15, R15, R2, RZ, 0x8 ;  /* 0x000000020f0f7211 */ /* 0x000fc800078f40ff */
[----:B------:R-:W-:Y:S02]  /*02e0*/  LOP3.LUT R18, R15, 0xffffff00, RZ, 0xc0, !PT ;  /* 0xffffff000f127812 */ /* 0x000fe400078ec0ff */
[----:B------:R-:W-:Y:S02]  /*02f0*/  CS2R R14, SRZ ;  /* 0x00000000000e7805 */ /* 0x000fe4000001ff00 */
[----:B------:R-:W-:Y:S01]  /*0300*/  IADD3 R21, R3, R18, RZ ;  /* 0x0000001203157210 */ /* 0x000fe20007ffe0ff */
[----:B-1----:R-:W-:-:S04]  /*0310*/  IMAD.WIDE R18, R19, 0x4, R12 ;  /* 0x0000000413127825 */ /* 0x002fc800078e020c */
[----:B------:R-:W-:Y:S01]  /*0320*/  IMAD.WIDE R20, R21, 0x4, R12 ;  /* 0x0000000415147825 */ /* 0x000fe200078e020c */
[----:B------:R-:W-:Y:S01]  /*0330*/  CS2R R12, SRZ ;  /* 0x00000000000c7805 */ /* 0x000fe2000001ff00 */
[----:B--2---:R-:W-:Y:S04]  /*0340*/  STS [R22+0x200], R8 ;  /* 0x0002000816007388 */ /* 0x004fe80000000800 */
[----:B------:R1:W-:Y:S04]  /*0350*/  STS [R22+0x604], R9 ;  /* 0x0006040916007388 */ /* 0x0003e80000000800 */
[----:B------:R-:W-:Y:S04]  /*0360*/  STS [R22+0xa08], R10 ;  /* 0x000a080a16007388 */ /* 0x000fe80000000800 */
[----:B------:R2:W-:Y:S01]  /*0370*/  STS [R22+0xe0c], R11 ;  /* 0x000e0c0b16007388 */ /* 0x0005e20000000800 */
[----:B-1----:R-:W-:-:S03]  /*0380*/  CS2R R8, SRZ ;  /* 0x0000000000087805 */ /* 0x002fc6000001ff00 */
[----:B----4-:R-:W-:Y:S04]  /*0390*/  STS [R22], R4 ;  /* 0x0000000416007388 */ /* 0x010fe80000000800 */
[----:B------:R1:W-:Y:S01]  /*03a0*/  STS [R22+0x404], R5 ;  /* 0x0004040516007388 */ /* 0x0003e20000000800 */
[----:B--2---:R-:W-:-:S03]  /*03b0*/  CS2R R10, SRZ ;  /* 0x00000000000a7805 */ /* 0x004fc6000001ff00 */
[----:B------:R2:W-:Y:S04]  /*03c0*/  STS [R22+0x808], R6 ;  /* 0x0008080616007388 */ /* 0x0005e80000000800 */
[----:B------:R3:W-:Y:S01]  /*03d0*/  STS [R22+0xc0c], R7 ;  /* 0x000c0c0716007388 */ /* 0x0007e20000000800 */
[----:B------:R-:W-:Y:S06]  /*03e0*/  BAR.SYNC.DEFER_BLOCKING 0x0 ;  /* 0x0000000000007b1d */ /* 0x000fec0000010000 */
[----:B------:R4:W5:Y:S04]  /*03f0*/  @!P0 LDG.E.EL.128 R8, desc[UR6][R18.64] ;  /* 0x0000000612088981 */ /* 0x000968000c2e1d00 */
[----:B------:R2:W3:Y:S01]  /*0400*/  @!P0 LDG.E.EL.128 R12, desc[UR6][R20.64] ;  /* 0x00000006140c8981 */ /* 0x0004e2000c2e1d00 */
[----:B------:R-:W-:Y:S01]  /*0410*/  SHF.R.U32.HI R16, RZ, 0x4, R16 ;  /* 0x00000004ff107819 */ /* 0x000fe20000011610 */
[----:B------:R-:W-:Y:S01]  /*0420*/  IMAD R25, R0, 0x100, R3 ;  /* 0x0000010000197824 */ /* 0x000fe200078e0203 */
[----:B------:R-:W-:-:S02]  /*0430*/  LOP3.LUT R17, R17, 0x1fc, RZ, 0xc0, !PT ;  /* 0x000001fc11117812 */ /* 0x000fc400078ec0ff */
[----:B------:R-:W-:Y:S02]  /*0440*/  LOP3.LUT R16, R16, 0x4, RZ, 0xc0, !PT ;  /* 0x0000000410107812 */ /* 0x000fe400078ec0ff */
[----:B-1----:R-:W-:Y:S02]  /*0450*/  LOP3.LUT R5, R17, 0x200, RZ, 0xfc, !PT ;  /* 0x0000020011057812 */ /* 0x002fe400078efcff */
[----:B------:R-:W-:Y:S01]  /*0460*/  LEA R27, R2, R3, 0x8 ;  /* 0x00000003021b7211 */ /* 0x000fe200078e40ff */
[----:B------:R-:W-:Y:S01]  /*0470*/  VIADD R16, R16, UR4 ;  /* 0x0000000410107c36 */ /* 0x000fe20008000000 */
[----:B--2---:R-:W-:-:S04]  /*0480*/  SHF.R.U32.HI R6, RZ, 0x6, R5 ;  /* 0x00000006ff067819 */ /* 0x004fc80000011605 */
[----:B------:R-:W-:-:S04]  /*0490*/  LOP3.LUT R6, R6, 0xc, RZ, 0xc0, !PT ;  /* 0x0000000c06067812 */ /* 0x000fc800078ec0ff */
[----:B------:R-:W-:-:S05]  /*04a0*/  IADD3 R6, R6, UR4, RZ ;  /* 0x0000000406067c10 */ /* 0x000fca000fffe0ff */
[C---:B----4-:R-:W-:Y:S01]  /*04b0*/  IMAD R19, R17.reuse, 0x4, R6 ;  /* 0x0000000411137824 */ /* 0x050fe200078e0206 */
[----:B-----5:R-:W3:Y:S08]  /*04c0*/  MUFU.SQRT R8, R8 ;  /* 0x0000000800087308 */ /* 0x020ef00000002000 */
[----:B------:R-:W1:Y:S01]  /*04d0*/  MUFU.SQRT R10, R10 ;  /* 0x0000000a000a7308 */ /* 0x000e620000002000 */
[----:B---3--:R-:W-:Y:S01]  /*04e0*/  FADD R7, R8, 1.00000001335143196e-10 ;  /* 0x2edbe6ff08077421 */ /* 0x008fe20000000000 */
[----:B------:R-:W-:-:S06]  /*04f0*/  IMAD R8, R17, 0x4, R16 ;  /* 0x0000000411087824 */ /* 0x000fcc00078e0210 */
[----:B------:R-:W2:Y:S01]  /*0500*/  MUFU.SQRT R9, R9 ;  /* 0x0000000900097308 */ /* 0x000ea20000002000 */
[----:B------:R-:W-:Y:S01]  /*0510*/  FSETP.GT.AND P6, PT, R7, 8.50705917302346158658e+37, PT ;  /* 0x7e8000000700780b */ /* 0x000fe20003fc4000 */
[----:B------:R-:W3:Y:S01]  /*0520*/  LDS R5, [R8+0x4] ;  /* 0x0000040008057984 */ /* 0x000ee20000000800 */
[----:B01----:R-:W-:-:S03]  /*0530*/  FADD R20, R10, 1.00000001335143196e-10 ;  /* 0x2edbe6ff0a147421 */ /* 0x003fc60000000000 */
[----:B------:R-:W0:Y:S02]  /*0540*/  LDS R4, [R8] ;  /* 0x0000000008047984 */ /* 0x000e240000000800 */
[----:B------:R-:W1:Y:S01]  /*0550*/  MUFU.SQRT R11, R11 ;  /* 0x0000000b000b7308 */ /* 0x000e620000002000 */
[----:B------:R-:W-:Y:S01]  /*0560*/  FSETP.GT.AND P2, PT, R20, 8.50705917302346158658e+37, PT ;  /* 0x7e8000001400780b */ /* 0x000fe20003f44000 */
[----:B------:R-:W4:Y:S01]  /*0570*/  LDS R6, [R8+0x8] ;  /* 0x0000080008067984 */ /* 0x000f220000000800 */
[----:B--2---:R-:W-:-:S03]  /*0580*/  FADD R9, R9, 1.00000001335143196e-10 ;  /* 0x2edbe6ff09097421 */ /* 0x004fc60000000000 */
[----:B------:R-:W2:Y:S02]  /*0590*/  LDS R16, [R8+0xc] ;  /* 0x00000c0008107984 */ /* 0x000ea40000000800 */
[----:B------:R-:W5:Y:S01]  /*05a0*/  MUFU.SQRT R12, R12 ;  /* 0x0000000c000c7308 */ /* 0x000f620000002000 */
[----:B------:R-:W-:Y:S01]  /*05b0*/  @P6 FMUL R7, R7, 0.25 ;  /* 0x3e80000007076820 */ /* 0x000fe20000400000 */
[----:B------:R-:W-:Y:S01]  /*05c0*/  FSETP.GT.AND P1, PT, R9, 8.50705917302346158658e+37, PT ;  /* 0x7e8000000900780b */ /* 0x000fe20003f24000 */
[----:B------:R-:W-:Y:S01]  /*05d0*/  LDS R10, [R19+0x808] ;  /* 0x00080800130a7984 */ /* 0x000fe20000000800 */
[----:B-1----:R-:W-:-:S04]  /*05e0*/  FADD R21, R11, 1.00000001335143196e-10 ;  /* 0x2edbe6ff0b157421 */ /* 0x002fc80000000000 */
[----:B------:R-:W1:Y:S01]  /*05f0*/  MUFU.SQRT R13, R13 ;  /* 0x0000000d000d7308 */ /* 0x000e620000002000 */
[----:B------:R-:W-:Y:S01]  /*0600*/  @P2 FMUL R20, R20, 0.25 ;  /* 0x3e80000014142820 */ /* 0x000fe20000400000 */
[----:B------:R-:W-:Y:S01]  /*0610*/  LDS R11, [R19+0x80c] ;  /* 0x00080c00130b7984 */ /* 0x000fe20000000800 */
[----:B------:R-:W-:Y:S01]  /*0620*/  FSETP.GT.AND P3, PT, R21, 8.50705917302346158658e+37, PT ;  /* 0x7e8000001500780b */ /* 0x000fe20003f64000 */
[----:B-----5:R-:W-:-:S04]  /*0630*/  FADD R22, R12, 1.00000001335143196e-10 ;  /* 0x2edbe6ff0c167421 */ /* 0x020fc80000000000 */
[----:B------:R-:W-:Y:S01]  /*0640*/  MUFU.SQRT R15, R15 ;  /* 0x0000000f000f7308 */ /* 0x000fe20000002000 */
[----:B------:R-:W5:Y:S01]  /*0650*/  LDS R12, [R19+0x800] ;  /* 0x00080000130c7984 */ /* 0x000f620000000800 */
[----:B------:R-:W-:Y:S01]  /*0660*/  @P1 FMUL R9, R9, 0.25 ;  /* 0x3e80000009091820 */ /* 0x000fe20000400000 */
[----:B------:R-:W-:Y:S01]  /*0670*/  FSETP.GT.AND P4, PT, R22, 8.50705917302346158658e+37, PT ;  /* 0x7e8000001600780b */ /* 0x000fe20003f84000 */
[----:B-1----:R-:W-:-:S04]  /*0680*/  FADD R23, R13, 1.00000001335143196e-10 ;  /* 0x2edbe6ff0d177421 */ /* 0x002fc80000000000 */
[----:B------:R-:W1:Y:S01]  /*0690*/  MUFU.SQRT R14, R14 ;  /* 0x0000000e000e7308 */ /* 0x000e620000002000 */
[----:B------:R-:W5:Y:S01]  /*06a0*/  LDS R13, [R19+0x804] ;  /* 0x00080400130d7984 */ /* 0x000f620000000800 */
[----:B------:R-:W-:Y:S01]  /*06b0*/  @P3 FMUL R21, R21, 0.25 ;  /* 0x3e80000015153820 */ /* 0x000fe20000400000 */
[----:B---3--:R-:W-:Y:S01]  /*06c0*/  @P1 FMUL R5, R5, 0.25 ;  /* 0x3e80000005051820 */ /* 0x008fe20000400000 */
[----:B------:R-:W-:Y:S01]  /*06d0*/  FSETP.GT.AND P5, PT, R23, 8.50705917302346158658e+37, PT ;  /* 0x7e8000001700780b */ /* 0x000fe20003fa4000 */
[----:B0-----:R-:W-:-:S03]  /*06e0*/  @P6 FMUL R4, R4, 0.25 ;  /* 0x3e80000004046820 */ /* 0x001fc60000400000 */
[----:B------:R0:W3:Y:S01]  /*06f0*/  MUFU.RCP R17, R20 ;  /* 0x0000001400117308 */ /* 0x0000e20000001000 */
[----:B------:R-:W-:Y:S01]  /*0700*/  @P4 FMUL R22, R22, 0.25 ;  /* 0x3e80000016164820 */ /* 0x000fe20000400000 */
[----:B----4-:R-:W-:Y:S01]  /*0710*/  @P2 FMUL R6, R6, 0.25 ;  /* 0x3e80000006062820 */ /* 0x010fe20000400000 */
[----:B-1----:R-:W-:-:S05]  /*0720*/  FADD R24, R14, 1.00000001335143196e-10 ;  /* 0x2edbe6ff0e187421 */ /* 0x002fca0000000000 */
[----:B------:R1:W4:Y:S01]  /*0730*/  MUFU.RCP R18, R9 ;  /* 0x0000000900127308 */ /* 0x0003220000001000 */
[----:B0-----:R-:W-:Y:S01]  /*0740*/  FADD R20, R15, 1.00000001335143196e-10 ;  /* 0x2edbe6ff0f147421 */ /* 0x001fe20000000000 */
[----:B------:R-:W-:Y:S01]  /*0750*/  @P5 FMUL R23, R23, 0.25 ;  /* 0x3e80000017175820 */ /* 0x000fe20000400000 */
[----:B--2---:R-:W-:Y:S01]  /*0760*/  @P3 FMUL R16, R16, 0.25 ;  /* 0x3e80000010103820 */ /* 0x004fe20000400000 */
[----:B------:R-:W-:Y:S02]  /*0770*/  FSETP.GT.AND P6, PT, R24, 8.50705917302346158658e+37, PT ;  /* 0x7e8000001800780b */ /* 0x000fe40003fc4000 */
[----:B------:R-:W-:Y:S01]  /*0780*/  FSETP.GT.AND P1, PT, R20, 8.50705917302346158658e+37, PT ;  /* 0x7e8000001400780b */ /* 0x000fe20003f24000 */
[----:B---3--:R-:W-:Y:S01]  /*0790*/  FMUL R6, R17, R6 ;  /* 0x0000000611067220 */ /* 0x008fe20000400000 */
[----:B------:R-:W0:Y:S01]  /*07a0*/  MUFU.RCP R7, R7 ;  /* 0x0000000700077308 */ /* 0x000e220000001000 */
[----:B-1----:R-:W1:Y:S01]  /*07b0*/  LDC.64 R8, c[0x0][0x220] ;  /* 0x00008800ff087b82 */ /* 0x002e620000000a00 */
[----:B----4-:R-:W-:-:S06]  /*07c0*/  FMUL R5, R18, R5 ;  /* 0x0000000512057220 */ /* 0x010fcc0000400000 */
[----:B------:R-:W2:Y:S01]  /*07d0*/  MUFU.RCP R21, R21 ;  /* 0x0000001500157308 */ /* 0x000ea20000001000 */
[----:B------:R-:W-:Y:S01]  /*07e0*/  @P6 FMUL R24, R24, 0.25 ;  /* 0x3e80000018186820 */ /* 0x000fe20000400000 */
[----:B-----5:R-:W-:Y:S01]  /*07f0*/  @P4 FMUL R12, R12, 0.25 ;  /* 0x3e8000000c0c4820 */ /* 0x020fe20000400000 */
[----:B------:R-:W-:Y:S01]  /*0800*/  @P1 FMUL R20, R20, 0.25 ;  /* 0x3e80000014141820 */ /* 0x000fe20000400000 */
[----:B------:R-:W-:Y:S01]  /*0810*/  @P6 FMUL R10, R10, 0.25 ;  /* 0x3e8000000a0a6820 */ /* 0x000fe20000400000 */
[----:B------:R-:W-:Y:S01]  /*0820*/  @P1 FMUL R11, R11, 0.25 ;  /* 0x3e8000000b0b1820 */ /* 0x000fe20000400000 */
[----:B0-----:R-:W-:Y:S02]  /*0830*/  FMUL R4, R7, R4 ;  /* 0x0000000407047220 */ /* 0x001fe40000400000 */
[----:B------:R-:W0:Y:S01]  /*0840*/  MUFU.RCP R15, R22 ;  /* 0x00000016000f7308 */ /* 0x000e220000001000 */
[----:B------:R-:W-:Y:S01]  /*0850*/  @P5 FMUL R13, R13, 0.25 ;  /* 0x3e8000000d0d5820 */ /* 0x000fe20000400000 */
[----:B--2---:R-:W-:-:S06]  /*0860*/  FMUL R7, R21, R16 ;  /* 0x0000001015077220 */ /* 0x004fcc0000400000 */
[----:B------:R-:W2:Y:S01]  /*0870*/  MUFU.RCP R14, R23 ;  /* 0x00000017000e7308 */ /* 0x000ea20000001000 */
[----:B-1----:R-:W-:-:S04]  /*0880*/  IMAD.WIDE R2, R25, 0x4, R8 ;  /* 0x0000000419027825 */ /* 0x002fc800078e0208 */
[----:B------:R-:W-:Y:S01]  /*0890*/  IMAD.WIDE R16, R27, 0x4, R8 ;  /* 0x000000041b107825 */ /* 0x000fe200078e0208 */
[----:B------:R1:W-:Y:S03]  /*08a0*/  @!P0 STG.E.128 desc[UR6][R2.64], R4 ;  /* 0x0000000402008986 */ /* 0x0003e6000c101d06 */
[----:B0-----:R-:W-:Y:S01]  /*08b0*/  FMUL R8, R15, R12 ;  /* 0x0000000c0f087220 */ /* 0x001fe20000400000 */
[----:B------:R-:W0:Y:S01]  /*08c0*/  MUFU.RCP R19, R24 ;  /* 0x0000001800137308 */ /* 0x000e220000001000 */
[----:B--2---:R-:W-:-:S07]  /*08d0*/  FMUL R9, R14, R13 ;  /* 0x0000000d0e097220 */ /* 0x004fce0000400000 */
[----:B------:R-:W2:Y:S01]  /*08e0*/  MUFU.RCP R20, R20 ;  /* 0x0000001400147308 */ /* 0x000ea20000001000 */
[----:B0-----:R-:W-:Y:S01]  /*08f0*/  FMUL R10, R19, R10 ;  /* 0x0000000a130a7220 */ /* 0x001fe20000400000 */
[----:B--2---:R-:W-:Y:S01]  /*0900*/  FMUL R11, R20, R11 ;  /* 0x0000000b140b7220 */ /* 0x004fe20000400000 */
[----:B-1----:R-:W-:Y:S06]  /*0910*/  @P0 EXIT ;  /* 0x000000000000094d */ /* 0x002fec0003800000 */
[----:B------:R-:W-:Y:S01]  /*0920*/  STG.E.128 desc[UR6][R16.64], R8 ;  /* 0x0000000810007986 */ /* 0x000fe2000c101d06 */
[----:B------:R-:W-:Y:S05]  /*0930*/  EXIT ;  /* 0x000000000000794d */ /* 0x000fea0003800000 */
.L_x_0:
[----:B------:R-:W-:-:S00]  /*0940*/  BRA `(.L_x_0) ;  /* 0xfffffffc00fc7947 */ /* 0x000fc0000383ffff */
[----:B------:R-:W-:-:S00]  /*0950*/  NOP ;  /* 0x0000000000007918 */ /* 0x000fc00000000000 */
        /* <DEDUP_REMOVED lines=10> */
.L_x_1:


//--------------------- .nv.global.init           --------------------------
	.section	.nv.global.init,"aw",@progbits
.nv.global.init:
	.type		_$_str,@object
	.size		_$_str,(_$_str_$_2 - _$_str)
_$_str:
        /*0000*/ 	.byte	0x5f, 0x5f, 0x43, 0x55, 0x44, 0x41, 0x5f, 0x46, 0x54, 0x5a, 0x00
	.type		_$_str_$_2,@object
	.size		_$_str_$_2,(.L_1 - _$_str_$_2)
_$_str_$_2:
        /*000b*/ 	.byte	0x5f, 0x5f, 0x43, 0x55, 0x44, 0x41, 0x5f, 0x50, 0x52, 0x45, 0x43, 0x5f, 0x53, 0x51, 0x52, 0x54
        /*001b*/ 	.byte	0x00
.L_1:


//--------------------- .nv.shared.triton_poi_fused_add_div_sqrt_18 --------------------------
	.section	.nv.shared.triton_poi_fused_add_div_sqrt_18,"aw",@nobits
	.sectionflags	@""
	.align	16
	.zero		1024


//--------------------- .nv.constant0.triton_poi_fused_add_div_sqrt_18 --------------------------
	.section	.nv.constant0.triton_poi_fused_add_div_sqrt_18,"a",@progbits
	.sectionflags	@""
	.align	4
.nv.constant0.triton_poi_fused_add_div_sqrt_18:
	.zero		560
